//
// Generated by NVIDIA NVVM Compiler
//
// Compiler Build ID: CL-36424714
// Cuda compilation tools, release 13.0, V13.0.88
// Based on NVVM 20.0.0
//

.version 9.0
.target sm_100
.address_size 64

	// .globl	_Z20CUDASearchInTheKDBoxjPfPjS0_

.visible .entry _Z20CUDASearchInTheKDBoxjPfPjS0_(
	.param .u32 _Z20CUDASearchInTheKDBoxjPfPjS0__param_0,
	.param .u64 .ptr .align 1 _Z20CUDASearchInTheKDBoxjPfPjS0__param_1,
	.param .u64 .ptr .align 1 _Z20CUDASearchInTheKDBoxjPfPjS0__param_2,
	.param .u64 .ptr .align 1 _Z20CUDASearchInTheKDBoxjPfPjS0__param_3
)
{
	.local .align 4 .b8 	__local_depot0[548];
	.reg .b64 	%SP;
	.reg .b64 	%SPL;
	.reg .pred 	%p<55>;
	.reg .b32 	%r<228>;
	.reg .b32 	%f<41>;
	.reg .b64 	%rd<51>;

	mov.u64 	%SPL, __local_depot0;
	ld.param.u32 	%r109, [_Z20CUDASearchInTheKDBoxjPfPjS0__param_0];
	ld.param.u64 	%rd7, [_Z20CUDASearchInTheKDBoxjPfPjS0__param_1];
	cvta.to.global.u64 	%rd1, %rd7;
	add.u64 	%rd2, %SPL, 0;
	add.u64 	%rd3, %SPL, 12;
	add.u64 	%rd4, %SPL, 24;
	mov.u32 	%r110, %ctaid.x;
	mov.u32 	%r111, %ntid.x;
	mov.u32 	%r112, %tid.x;
	mad.lo.s32 	%r1, %r110, %r111, %r112;
	setp.ge.u32 	%p2, %r1, %r109;
	@%p2 bra 	$L__BB0_33;
	cvt.rn.f32.u32 	%f12, %r109;
	mov.b32 	%r114, %f12;
	add.s32 	%r115, %r114, -1060439283;
	and.b32  	%r116, %r115, -8388608;
	sub.s32 	%r117, %r114, %r116;
	mov.b32 	%f13, %r117;
	cvt.rn.f32.s32 	%f14, %r116;
	fma.rn.f32 	%f15, %f14, 0f34000000, 0f00000000;
	add.f32 	%f16, %f13, 0fBF800000;
	fma.rn.f32 	%f17, %f16, 0f3DC6B27F, 0fBE2C7F30;
	fma.rn.f32 	%f18, %f17, %f16, 0f3E2FCF2A;
	fma.rn.f32 	%f19, %f18, %f16, 0fBE374E43;
	fma.rn.f32 	%f20, %f19, %f16, 0f3E520BF4;
	fma.rn.f32 	%f21, %f20, %f16, 0fBE763C8B;
	fma.rn.f32 	%f22, %f21, %f16, 0f3E93BF99;
	fma.rn.f32 	%f23, %f22, %f16, 0fBEB8AA49;
	fma.rn.f32 	%f24, %f23, %f16, 0f3EF6384A;
	fma.rn.f32 	%f25, %f24, %f16, 0fBF38AA3B;
	mul.f32 	%f26, %f16, %f25;
	mul.f32 	%f27, %f16, %f26;
	fma.rn.f32 	%f28, %f16, 0f3FB8AA3B, %f27;
	add.f32 	%f29, %f15, %f28;
	setp.gt.u32 	%p3, %r114, 2139095039;
	fma.rn.f32 	%f30, %f12, 0f7F800000, 0f7F800000;
	selp.f32 	%f31, %f30, %f29, %p3;
	cvt.rmi.f32.f32 	%f32, %f31;
	cvt.rzi.s32.f32 	%r2, %f32;
	mul.wide.u32 	%rd11, %r1, 4;
	add.s64 	%rd12, %rd1, %rd11;
	ld.global.f32 	%f33, [%rd12];
	add.f32 	%f1, %f33, 0fBE4CCCCD;
	st.local.f32 	[%rd2], %f1;
	add.f32 	%f2, %f33, 0f3E4CCCCD;
	st.local.f32 	[%rd3], %f2;
	add.s32 	%r3, %r109, %r1;
	mul.wide.u32 	%rd13, %r3, 4;
	add.s64 	%rd14, %rd1, %rd13;
	ld.global.f32 	%f34, [%rd14];
	add.f32 	%f3, %f34, 0fBE4CCCCD;
	st.local.f32 	[%rd2+4], %f3;
	add.f32 	%f4, %f34, 0f3E4CCCCD;
	st.local.f32 	[%rd3+4], %f4;
	add.s32 	%r118, %r3, %r109;
	mul.wide.u32 	%rd15, %r118, 4;
	add.s64 	%rd16, %rd1, %rd15;
	ld.global.f32 	%f35, [%rd16];
	add.f32 	%f5, %f35, 0fBE4CCCCD;
	st.local.f32 	[%rd2+8], %f5;
	add.f32 	%f6, %f35, 0f3E4CCCCD;
	st.local.f32 	[%rd3+8], %f6;
	mov.b32 	%r185, 0;
	st.local.u32 	[%rd4+512], %r185;
	st.local.u32 	[%rd4], %r185;
	mov.b32 	%r119, 1;
	st.local.u32 	[%rd4+516], %r119;
	st.local.u32 	[%rd4+520], %r119;
	setp.lt.s32 	%p4, %r2, 0;
	@%p4 bra 	$L__BB0_32;
	mad.lo.s32 	%r186, %r1, 511, %r3;
	mov.b32 	%r167, 0;
	mov.b32 	%r196, 1;
	mov.u32 	%r198, %r196;
	mov.u32 	%r217, %r196;
	mov.u32 	%r166, %r196;
	mov.u32 	%r185, %r167;
$L__BB0_3:
	setp.eq.s32 	%p5, %r166, 0;
	mov.b32 	%r224, 0;
	@%p5 bra 	$L__BB0_31;
	mul.hi.u32 	%r124, %r167, -1431655765;
	shr.u32 	%r125, %r124, 1;
	mul.lo.s32 	%r126, %r125, 3;
	sub.s32 	%r127, %r167, %r126;
	mul.lo.s32 	%r15, %r127, %r109;
	mul.wide.u32 	%rd17, %r127, 4;
	add.s64 	%rd18, %rd3, %rd17;
	ld.local.f32 	%f7, [%rd18];
	add.s64 	%rd19, %rd2, %rd17;
	ld.local.f32 	%f8, [%rd19];
	mov.b32 	%r176, 0;
$L__BB0_5:
	setp.eq.s32 	%p6, %r217, 0;
	mov.b32 	%r217, 0;
	@%p6 bra 	$L__BB0_7;
	ld.local.u32 	%r130, [%rd4+512];
	mul.wide.u32 	%rd20, %r130, 4;
	add.s64 	%rd21, %rd4, %rd20;
	ld.local.u32 	%r184, [%rd21];
	add.s32 	%r131, %r130, 1;
	and.b32  	%r132, %r131, 127;
	st.local.u32 	[%rd4+512], %r132;
	add.s32 	%r196, %r196, -1;
	st.local.u32 	[%rd4+520], %r196;
	mov.u32 	%r217, %r196;
$L__BB0_7:
	add.s32 	%r133, %r184, %r15;
	mul.wide.u32 	%rd22, %r133, 4;
	add.s64 	%rd5, %rd1, %rd22;
	ld.global.f32 	%f40, [%rd5];
	setp.le.f32 	%p7, %f40, %f7;
	setp.ge.f32 	%p8, %f40, %f8;
	and.pred  	%p1, %p7, %p8;
	not.pred 	%p9, %p1;
	@%p9 bra 	$L__BB0_10;
	mul.wide.u32 	%rd23, %r184, 4;
	add.s64 	%rd24, %rd1, %rd23;
	ld.global.f32 	%f37, [%rd24];
	setp.le.f32 	%p10, %f37, %f2;
	setp.ge.f32 	%p11, %f37, %f1;
	and.pred  	%p12, %p10, %p11;
	add.s32 	%r134, %r109, %r184;
	mul.wide.u32 	%rd25, %r134, 4;
	add.s64 	%rd26, %rd1, %rd25;
	ld.global.f32 	%f38, [%rd26];
	setp.le.f32 	%p13, %f38, %f4;
	setp.ge.f32 	%p14, %f38, %f3;
	and.pred  	%p15, %p13, %p14;
	and.pred  	%p16, %p15, %p12;
	add.s32 	%r135, %r134, %r109;
	mul.wide.u32 	%rd27, %r135, 4;
	add.s64 	%rd28, %rd1, %rd27;
	ld.global.f32 	%f39, [%rd28];
	setp.le.f32 	%p17, %f39, %f6;
	setp.ge.f32 	%p18, %f39, %f5;
	and.pred  	%p19, %p17, %p18;
	and.pred  	%p20, %p19, %p16;
	not.pred 	%p21, %p20;
	setp.gt.u32 	%p22, %r185, 511;
	or.pred  	%p23, %p21, %p22;
	@%p23 bra 	$L__BB0_10;
	ld.param.u64 	%rd49, [_Z20CUDASearchInTheKDBoxjPfPjS0__param_3];
	cvta.to.global.u64 	%rd29, %rd49;
	mul.wide.u32 	%rd30, %r186, 4;
	add.s64 	%rd31, %rd29, %rd30;
	st.global.u32 	[%rd31], %r184;
	add.s32 	%r186, %r186, 1;
	add.s32 	%r185, %r185, 1;
	ld.global.f32 	%f40, [%rd5];
$L__BB0_10:
	setp.lt.f32 	%p24, %f40, %f8;
	selp.u32 	%r37, 1, 0, %p24;
	selp.b32 	%r136, 2, 1, %p24;
	selp.b32 	%r38, 2, %r136, %p1;
	setp.le.u32 	%p25, %r38, %r37;
	@%p25 bra 	$L__BB0_30;
	shl.b32 	%r137, %r184, 1;
	or.b32  	%r39, %r137, 1;
	sub.s32 	%r40, %r38, %r37;
	add.s32 	%r41, %r39, %r37;
	setp.ge.u32 	%p26, %r41, %r109;
	setp.gt.u32 	%p27, %r196, 127;
	or.pred  	%p28, %p26, %p27;
	@%p28 bra 	$L__BB0_13;
	mul.wide.u32 	%rd32, %r198, 4;
	add.s64 	%rd33, %rd4, %rd32;
	st.local.u32 	[%rd33], %r41;
	ld.local.u32 	%r138, [%rd4+516];
	add.s32 	%r139, %r138, 1;
	and.b32  	%r198, %r139, 127;
	st.local.u32 	[%rd4+516], %r198;
	ld.local.u32 	%r140, [%rd4+520];
	add.s32 	%r196, %r140, 1;
	st.local.u32 	[%rd4+520], %r196;
$L__BB0_13:
	setp.lt.f32 	%p29, %f40, %f8;
	selp.b32 	%r200, 2, 1, %p29;
	setp.eq.s32 	%p30, %r40, 1;
	@%p30 bra 	$L__BB0_20;
	add.s32 	%r49, %r39, %r200;
	setp.ge.u32 	%p31, %r49, %r109;
	setp.gt.u32 	%p32, %r196, 127;
	or.pred  	%p33, %p31, %p32;
	@%p33 bra 	$L__BB0_16;
	mul.wide.u32 	%rd34, %r198, 4;
	add.s64 	%rd35, %rd4, %rd34;
	st.local.u32 	[%rd35], %r49;
	ld.local.u32 	%r141, [%rd4+516];
	add.s32 	%r142, %r141, 1;
	and.b32  	%r198, %r142, 127;
	st.local.u32 	[%rd4+516], %r198;
	ld.local.u32 	%r143, [%rd4+520];
	add.s32 	%r196, %r143, 1;
	st.local.u32 	[%rd4+520], %r196;
$L__BB0_16:
	selp.b32 	%r200, 3, 2, %p29;
	setp.eq.s32 	%p35, %r40, 2;
	@%p35 bra 	$L__BB0_20;
	add.s32 	%r56, %r39, %r200;
	setp.ge.u32 	%p36, %r56, %r109;
	setp.gt.u32 	%p37, %r196, 127;
	or.pred  	%p38, %p36, %p37;
	@%p38 bra 	$L__BB0_19;
	mul.wide.u32 	%rd36, %r198, 4;
	add.s64 	%rd37, %rd4, %rd36;
	st.local.u32 	[%rd37], %r56;
	ld.local.u32 	%r144, [%rd4+516];
	add.s32 	%r145, %r144, 1;
	and.b32  	%r198, %r145, 127;
	st.local.u32 	[%rd4+516], %r198;
	ld.local.u32 	%r146, [%rd4+520];
	add.s32 	%r196, %r146, 1;
	st.local.u32 	[%rd4+520], %r196;
$L__BB0_19:
	selp.b32 	%r200, 4, 3, %p29;
$L__BB0_20:
	sub.s32 	%r147, %r37, %r38;
	setp.gt.u32 	%p40, %r147, -4;
	mov.u32 	%r217, %r196;
	@%p40 bra 	$L__BB0_30;
$L__BB0_21:
	add.s32 	%r70, %r39, %r200;
	setp.ge.u32 	%p41, %r70, %r109;
	setp.gt.u32 	%p42, %r196, 127;
	or.pred  	%p43, %p41, %p42;
	@%p43 bra 	$L__BB0_23;
	mul.wide.u32 	%rd38, %r198, 4;
	add.s64 	%rd39, %rd4, %rd38;
	st.local.u32 	[%rd39], %r70;
	ld.local.u32 	%r148, [%rd4+516];
	add.s32 	%r149, %r148, 1;
	and.b32  	%r198, %r149, 127;
	st.local.u32 	[%rd4+516], %r198;
	ld.local.u32 	%r150, [%rd4+520];
	add.s32 	%r196, %r150, 1;
	st.local.u32 	[%rd4+520], %r196;
$L__BB0_23:
	add.s32 	%r75, %r70, 1;
	setp.ge.u32 	%p44, %r75, %r109;
	setp.gt.u32 	%p45, %r196, 127;
	or.pred  	%p46, %p44, %p45;
	@%p46 bra 	$L__BB0_25;
	mul.wide.u32 	%rd40, %r198, 4;
	add.s64 	%rd41, %rd4, %rd40;
	st.local.u32 	[%rd41], %r75;
	ld.local.u32 	%r151, [%rd4+516];
	add.s32 	%r152, %r151, 1;
	and.b32  	%r198, %r152, 127;
	st.local.u32 	[%rd4+516], %r198;
	ld.local.u32 	%r153, [%rd4+520];
	add.s32 	%r196, %r153, 1;
	st.local.u32 	[%rd4+520], %r196;
$L__BB0_25:
	add.s32 	%r80, %r70, 2;
	setp.ge.u32 	%p47, %r80, %r109;
	setp.gt.u32 	%p48, %r196, 127;
	or.pred  	%p49, %p47, %p48;
	@%p49 bra 	$L__BB0_27;
	mul.wide.u32 	%rd42, %r198, 4;
	add.s64 	%rd43, %rd4, %rd42;
	st.local.u32 	[%rd43], %r80;
	ld.local.u32 	%r154, [%rd4+516];
	add.s32 	%r155, %r154, 1;
	and.b32  	%r198, %r155, 127;
	st.local.u32 	[%rd4+516], %r198;
	ld.local.u32 	%r156, [%rd4+520];
	add.s32 	%r196, %r156, 1;
	st.local.u32 	[%rd4+520], %r196;
$L__BB0_27:
	add.s32 	%r85, %r70, 3;
	setp.ge.u32 	%p50, %r85, %r109;
	setp.gt.u32 	%p51, %r196, 127;
	or.pred  	%p52, %p50, %p51;
	@%p52 bra 	$L__BB0_29;
	mul.wide.u32 	%rd44, %r198, 4;
	add.s64 	%rd45, %rd4, %rd44;
	st.local.u32 	[%rd45], %r85;
	ld.local.u32 	%r157, [%rd4+516];
	add.s32 	%r158, %r157, 1;
	and.b32  	%r198, %r158, 127;
	st.local.u32 	[%rd4+516], %r198;
	ld.local.u32 	%r159, [%rd4+520];
	add.s32 	%r196, %r159, 1;
	st.local.u32 	[%rd4+520], %r196;
$L__BB0_29:
	add.s32 	%r200, %r200, 4;
	bra.uni 	$L__BB0_21;
$L__BB0_30:
	add.s32 	%r176, %r176, 1;
	setp.ne.s32 	%p53, %r176, %r166;
	mov.u32 	%r224, %r217;
	@%p53 bra 	$L__BB0_5;
$L__BB0_31:
	add.s32 	%r107, %r167, 1;
	setp.ne.s32 	%p54, %r167, %r2;
	mov.u32 	%r166, %r224;
	mov.u32 	%r167, %r107;
	@%p54 bra 	$L__BB0_3;
$L__BB0_32:
	ld.param.u64 	%rd50, [_Z20CUDASearchInTheKDBoxjPfPjS0__param_3];
	cvta.to.global.u64 	%rd46, %rd50;
	mul.wide.u32 	%rd47, %r1, 4;
	add.s64 	%rd48, %rd46, %rd47;
	st.global.u32 	[%rd48], %r185;
$L__BB0_33:
	ret;

}


// ===== COMPILED SASS (sm_100) =====

	.target	sm_100

	.elftype	@"ET_EXEC"


//--------------------- .note.nv.tkinfo           --------------------------
	.section	.note.nv.tkinfo,"",@"SHT_NOTE"
	.sectionflags	@"SHF_NOTE_NV_TKINFO"
	.tkinfo
        /*0018*/ 	.word	0x00000002
        /*0030*/ 	.string	""
        /*0030*/ 	.string	"ptxas"
        /*0030*/ 	.string	"Cuda compilation tools, release 13.0, V13.0.88"
        /*0030*/ 	.string	"Build cuda_13.0.r13.0/compiler.36424714_0"
        /*0030*/ 	.string	"-arch sm_100 -m 64 "



//--------------------- .note.nv.cuinfo           --------------------------
	.section	.note.nv.cuinfo,"",@"SHT_NOTE"
	.sectionflags	@"SHF_NOTE_NV_CUINFO"
        /*0018*/ 	.short	0x0002
        /*001a*/ 	.short	0x0064
        /*001c*/ 	.short	0x0082
	.zero		2


//--------------------- .nv.info                  --------------------------
	.section	.nv.info,"",@"SHT_CUDA_INFO"
	.align	4


	//----- nvinfo : EIATTR_REGCOUNT
	.align		4
        /*0000*/ 	.byte	0x04, 0x2f
        /*0002*/ 	.short	(.L_1 - .L_0)
	.align		4
.L_0:
        /*0004*/ 	.word	index@(_Z20CUDASearchInTheKDBoxjPfPjS0_)
        /*0008*/ 	.word	0x00000025


	//----- nvinfo : EIATTR_FRAME_SIZE
	.align		4
.L_1:
        /*000c*/ 	.byte	0x04, 0x11
        /*000e*/ 	.short	(.L_3 - .L_2)
	.align		4
.L_2:
        /*0010*/ 	.word	index@(_Z20CUDASearchInTheKDBoxjPfPjS0_)
        /*0014*/ 	.word	0x00000228


	//----- nvinfo : EIATTR_MIN_STACK_SIZE
	.align		4
.L_3:
        /*0018*/ 	.byte	0x04, 0x12
        /*001a*/ 	.short	(.L_5 - .L_4)
	.align		4
.L_4:
        /*001c*/ 	.word	index@(_Z20CUDASearchInTheKDBoxjPfPjS0_)
        /*0020*/ 	.word	0x00000228
.L_5:


//--------------------- .nv.compat                --------------------------
	.section	.nv.compat,"",@"SHT_CUDA_COMPAT_INFO"
	.align	4
        /*0000*/ 	.byte	0x02, 0x09, 0x00, 0x00, 0x02, 0x02, 0x01, 0x00, 0x02, 0x05, 0x05, 0x00, 0x03, 0x07, 0x01, 0x01
        /*0010*/ 	.byte	0x02, 0x03, 0x00, 0x00, 0x02, 0x06, 0x01, 0x00, 0x04, 0x0b, 0x08, 0x00, 0x09, 0x00, 0x00, 0x00
        /*0020*/ 	.byte	0x00, 0x00, 0x00, 0x00


//--------------------- .nv.info._Z20CUDASearchInTheKDBoxjPfPjS0_ --------------------------
	.section	.nv.info._Z20CUDASearchInTheKDBoxjPfPjS0_,"",@"SHT_CUDA_INFO"
	.sectionflags	@""
	.align	4


	//----- nvinfo : EIATTR_CUDA_API_VERSION
	.align		4
        /*0000*/ 	.byte	0x04, 0x37
        /*0002*/ 	.short	(.L_7 - .L_6)
.L_6:
        /*0004*/ 	.word	0x00000082


	//----- nvinfo : EIATTR_KPARAM_INFO
	.align		4
.L_7:
        /*0008*/ 	.byte	0x04, 0x17
        /*000a*/ 	.short	(.L_9 - .L_8)
.L_8:
        /*000c*/ 	.word	0x00000000
        /*0010*/ 	.short	0x0003
        /*0012*/ 	.short	0x0018
        /*0014*/ 	.byte	0x00, 0xf5, 0x21, 0x00


	//----- nvinfo : EIATTR_KPARAM_INFO
	.align		4
.L_9:
        /*0018*/ 	.byte	0x04, 0x17
        /*001a*/ 	.short	(.L_11 - .L_10)
.L_10:
        /*001c*/ 	.word	0x00000000
        /*0020*/ 	.short	0x0002
        /*0022*/ 	.short	0x0010
        /*0024*/ 	.byte	0x00, 0xf5, 0x21, 0x00


	//----- nvinfo : EIATTR_KPARAM_INFO
	.align		4
.L_11:
        /*0028*/ 	.byte	0x04, 0x17
        /*002a*/ 	.short	(.L_13 - .L_12)
.L_12:
        /*002c*/ 	.word	0x00000000
        /*0030*/ 	.short	0x0001
        /*0032*/ 	.short	0x0008
        /*0034*/ 	.byte	0x00, 0xf5, 0x21, 0x00


	//----- nvinfo : EIATTR_KPARAM_INFO
	.align		4
.L_13:
        /*0038*/ 	.byte	0x04, 0x17
        /*003a*/ 	.short	(.L_15 - .L_14)
.L_14:
        /*003c*/ 	.word	0x00000000
        /*0040*/ 	.short	0x0000
        /*0042*/ 	.short	0x0000
        /*0044*/ 	.byte	0x00, 0xf0, 0x11, 0x00


	//----- nvinfo : EIATTR_SPARSE_MMA_MASK
	.align		4
.L_15:
        /*0048*/ 	.byte	0x03, 0x50
        /*004a*/ 	.short	0x0000


	//----- nvinfo : EIATTR_MAXREG_COUNT
	.align		4
        /*004c*/ 	.byte	0x03, 0x1b
        /*004e*/ 	.short	0x00ff


	//----- nvinfo : EIATTR_MERCURY_ISA_VERSION
	.align		4
        /*0050*/ 	.byte	0x03, 0x5f
        /*0052*/ 	.short	0x0101


	//----- nvinfo : EIATTR_VRC_CTA_INIT_COUNT
	.align		4
        /*0054*/ 	.byte	0x02, 0x4a
	.zero		1
	.zero		1


	//----- nvinfo : EIATTR_EXIT_INSTR_OFFSETS
	.align		4
        /*0058*/ 	.byte	0x04, 0x1c
        /*005a*/ 	.short	(.L_17 - .L_16)


	//   ....[0]....
.L_16:
        /*005c*/ 	.word	0x00000080


	//   ....[1]....
        /*0060*/ 	.word	0x00000d60


	//----- nvinfo : EIATTR_CRS_STACK_SIZE
	.align		4
.L_17:
        /*0064*/ 	.byte	0x04, 0x1e
        /*0066*/ 	.short	(.L_19 - .L_18)
.L_18:
        /*0068*/ 	.word	0x00000000


	//----- nvinfo : EIATTR_CBANK_PARAM_SIZE
	.align		4
.L_19:
        /*006c*/ 	.byte	0x03, 0x19
        /*006e*/ 	.short	0x0020


	//----- nvinfo : EIATTR_PARAM_CBANK
	.align		4
        /*0070*/ 	.byte	0x04, 0x0a
        /*0072*/ 	.short	(.L_21 - .L_20)
	.align		4
.L_20:
        /*0074*/ 	.word	index@(.nv.constant0._Z20CUDASearchInTheKDBoxjPfPjS0_)
        /*0078*/ 	.short	0x0380
        /*007a*/ 	.short	0x0020


	//----- nvinfo : EIATTR_SW_WAR
	.align		4
.L_21:
        /*007c*/ 	.byte	0x04, 0x36
        /*007e*/ 	.short	(.L_23 - .L_22)
.L_22:
        /*0080*/ 	.word	0x00000008
.L_23:


//--------------------- .nv.callgraph             --------------------------
	.section	.nv.callgraph,"",@"SHT_CUDA_CALLGRAPH"
	.align	4
	.sectionentsize	8
	.align		4
        /*0000*/ 	.word	0x00000000
	.align		4
        /*0004*/ 	.word	0xffffffff
	.align		4
        /*0008*/ 	.word	0x00000000
	.align		4
        /*000c*/ 	.word	0xfffffffe
	.align		4
        /*0010*/ 	.word	0x00000000
	.align		4
        /*0014*/ 	.word	0xfffffffd
	.align		4
        /*0018*/ 	.word	0x00000000
	.align		4
        /*001c*/ 	.word	0xfffffffc


//--------------------- .text._Z20CUDASearchInTheKDBoxjPfPjS0_ --------------------------
	.section	.text._Z20CUDASearchInTheKDBoxjPfPjS0_,"ax",@progbits
	.align	128
        .global         _Z20CUDASearchInTheKDBoxjPfPjS0_
        .type           _Z20CUDASearchInTheKDBoxjPfPjS0_,@function
        .size           _Z20CUDASearchInTheKDBoxjPfPjS0_,(.L_x_27 - _Z20CUDASearchInTheKDBoxjPfPjS0_)
        .other          _Z20CUDASearchInTheKDBoxjPfPjS0_,@"STO_CUDA_ENTRY STV_DEFAULT"
_Z20CUDASearchInTheKDBoxjPfPjS0_:
.text._Z20CUDASearchInTheKDBoxjPfPjS0_:
[----:B------:R-:W0:Y:S01]  /*0000*/  LDC R1, c[0x0][0x37c] ;  /* 0x0000df00ff017b82 */ /* 0x000e220000000800 */
[----:B------:R-:W1:Y:S07]  /*0010*/  S2R R0, SR_TID.X ;  /* 0x0000000000007919 */ /* 0x000e6e0000002100 */
[----:B------:R-:W1:Y:S01]  /*0020*/  S2UR UR4, SR_CTAID.X ;  /* 0x00000000000479c3 */ /* 0x000e620000002500 */
[----:B------:R-:W2:Y:S01]  /*0030*/  LDCU UR6, c[0x0][0x380] ;  /* 0x00007000ff0677ac */ /* 0x000ea20008000800 */
[----:B0-----:R-:W-:-:S06]  /*0040*/  VIADD R1, R1, 0xfffffdd8 ;  /* 0xfffffdd801017836 */ /* 0x001fcc0000000000 */
[----:B------:R-:W1:Y:S02]  /*0050*/  LDC R21, c[0x0][0x360] ;  /* 0x0000d800ff157b82 */ /* 0x000e640000000800 */
[----:B-1----:R-:W-:-:S05]  /*0060*/  IMAD R21, R21, UR4, R0 ;  /* 0x0000000415157c24 */ /* 0x002fca000f8e0200 */
[----:B--2---:R-:W-:-:S13]  /*0070*/  ISETP.GE.U32.AND P0, PT, R21, UR6, PT ;  /* 0x0000000615007c0c */ /* 0x004fda000bf06070 */
[----:B------:R-:W-:Y:S05]  /*0080*/  @P0 EXIT ;  /* 0x000000000000094d */ /* 0x000fea0003800000 */
[----:B------:R-:W0:Y:S01]  /*0090*/  LDC.64 R8, c[0x0][0x388] ;  /* 0x0000e200ff087b82 */ /* 0x000e220000000a00 */
[----:B------:R-:W1:Y:S01]  /*00a0*/  LDCU.64 UR4, c[0x0][0x358] ;  /* 0x00006b00ff0477ac */ /* 0x000e620008000a00 */
[----:B------:R-:W-:-:S05]  /*00b0*/  VIADD R2, R21, UR6 ;  /* 0x0000000615027c36 */ /* 0x000fca0008000000 */
[----:B------:R-:W-:Y:S01]  /*00c0*/  IADD3 R3, PT, PT, R2, UR6, RZ ;  /* 0x0000000602037c10 */ /* 0x000fe2000fffe0ff */
[----:B0-----:R-:W-:-:S04]  /*00d0*/  IMAD.WIDE.U32 R4, R21, 0x4, R8 ;  /* 0x0000000415047825 */ /* 0x001fc800078e0008 */
[--C-:B------:R-:W-:Y:S02]  /*00e0*/  IMAD.WIDE.U32 R6, R2, 0x4, R8.reuse ;  /* 0x0000000402067825 */ /* 0x100fe400078e0008 */
[----:B-1----:R-:W2:Y:S02]  /*00f0*/  LDG.E R4, desc[UR4][R4.64] ;  /* 0x0000000404047981 */ /* 0x002ea4000c1e1900 */
[----:B------:R-:W-:Y:S02]  /*0100*/  IMAD.WIDE.U32 R8, R3, 0x4, R8 ;  /* 0x0000000403087825 */ /* 0x000fe400078e0008 */
[----:B------:R-:W3:Y:S04]  /*0110*/  LDG.E R6, desc[UR4][R6.64] ;  /* 0x0000000406067981 */ /* 0x000ee8000c1e1900 */
[----:B------:R0:W4:Y:S01]  /*0120*/  LDG.E R8, desc[UR4][R8.64] ;  /* 0x0000000408087981 */ /* 0x000122000c1e1900 */
[----:B------:R-:W-:Y:S01]  /*0130*/  I2FP.F32.U32 R3, UR6 ;  /* 0x0000000600037c45 */ /* 0x000fe20008201000 */
[----:B------:R-:W-:-:S02]  /*0140*/  HFMA2 R11, -RZ, RZ, 1.443359375, -0.2030029296875 ;  /* 0x3dc6b27fff0b7431 */ /* 0x000fc400000001ff */
[----:B------:R-:W-:Y:S01]  /*0150*/  IMAD.MOV.U32 R12, RZ, RZ, 0x7f800000 ;  /* 0x7f800000ff0c7424 */ /* 0x000fe200078e00ff */
[----:B------:R1:W-:Y:S01]  /*0160*/  STL [R1+0x218], RZ ;  /* 0x000218ff01007387 */ /* 0x0003e20000100800 */
[C---:B------:R-:W-:Y:S01]  /*0170*/  ISETP.GT.U32.AND P0, PT, R3.reuse, 0x7f7fffff, PT ;  /* 0x7f7fffff0300780c */ /* 0x040fe20003f04070 */
[----:B------:R-:W-:Y:S01]  /*0180*/  VIADD R0, R3, 0xc0cafb0d ;  /* 0xc0cafb0d03007836 */ /* 0x000fe20000000000 */
[----:B------:R-:W-:Y:S01]  /*0190*/  BSSY.RECONVERGENT B2, `(.L_x_0) ;  /* 0x00000b9000027945 */ /* 0x000fe20003800200 */
[----:B------:R1:W-:Y:S01]  /*01a0*/  STL [R1+0x18], RZ ;  /* 0x000018ff01007387 */ /* 0x0003e20000100800 */
[----:B0-----:R-:W-:Y:S02]  /*01b0*/  MOV R9, RZ ;  /* 0x000000ff00097202 */ /* 0x001fe40000000f00 */
[----:B------:R-:W-:-:S05]  /*01c0*/  LOP3.LUT R0, R0, 0xff800000, RZ, 0xc0, !PT ;  /* 0xff80000000007812 */ /* 0x000fca00078ec0ff */
[----:B------:R-:W-:Y:S01]  /*01d0*/  IMAD.IADD R10, R3, 0x1, -R0 ;  /* 0x00000001030a7824 */ /* 0x000fe200078e0a00 */
[----:B------:R-:W-:-:S03]  /*01e0*/  I2FP.F32.S32 R0, R0 ;  /* 0x0000000000007245 */ /* 0x000fc60000201400 */
[----:B------:R-:W-:-:S04]  /*01f0*/  FADD R10, R10, -1 ;  /* 0xbf8000000a0a7421 */ /* 0x000fc80000000000 */
[----:B------:R-:W-:-:S04]  /*0200*/  FFMA R11, R10, R11, -0.16845393180847167969 ;  /* 0xbe2c7f300a0b7423 */ /* 0x000fc8000000000b */
[----:B------:R-:W-:-:S04]  /*0210*/  FFMA R11, R10, R11, 0.1716887056827545166 ;  /* 0x3e2fcf2a0a0b7423 */ /* 0x000fc8000000000b */
[----:B------:R-:W-:-:S04]  /*0220*/  FFMA R11, R10, R11, -0.17900948226451873779 ;  /* 0xbe374e430a0b7423 */ /* 0x000fc8000000000b */
[----:B------:R-:W-:-:S04]  /*0230*/  FFMA R11, R10, R11, 0.20512372255325317383 ;  /* 0x3e520bf40a0b7423 */ /* 0x000fc8000000000b */
[----:B------:R-:W-:-:S04]  /*0240*/  FFMA R11, R10, R11, -0.24046532809734344482 ;  /* 0xbe763c8b0a0b7423 */ /* 0x000fc8000000000b */
[----:B------:R-:W-:-:S04]  /*0250*/  FFMA R11, R10, R11, 0.28857114911079406738 ;  /* 0x3e93bf990a0b7423 */ /* 0x000fc8000000000b */
[----:B------:R-:W-:-:S04]  /*0260*/  FFMA R11, R10, R11, -0.36067417263984680176 ;  /* 0xbeb8aa490a0b7423 */ /* 0x000fc8000000000b */
[----:B------:R-:W-:-:S04]  /*0270*/  FFMA R11, R10, R11, 0.48089820146560668945 ;  /* 0x3ef6384a0a0b7423 */ /* 0x000fc8000000000b */
[----:B------:R-:W-:-:S04]  /*0280*/  FFMA R11, R10, R11, -0.72134751081466674805 ;  /* 0xbf38aa3b0a0b7423 */ /* 0x000fc8000000000b */
[----:B------:R-:W-:-:S04]  /*0290*/  FMUL R11, R10, R11 ;  /* 0x0000000b0a0b7220 */ /* 0x000fc80000400000 */
[----:B------:R-:W-:-:S04]  /*02a0*/  FMUL R11, R10, R11 ;  /* 0x0000000b0a0b7220 */ /* 0x000fc80000400000 */
[----:B------:R-:W-:Y:S01]  /*02b0*/  FFMA R10, R10, 1.4426950216293334961, R11 ;  /* 0x3fb8aa3b0a0a7823 */ /* 0x000fe2000000000b */
[----:B------:R-:W-:Y:S01]  /*02c0*/  FFMA R11, R0, 1.1920928955078125e-07, RZ ;  /* 0x34000000000b7823 */ /* 0x000fe200000000ff */
[----:B------:R-:W-:-:S03]  /*02d0*/  IMAD.MOV.U32 R0, RZ, RZ, 0x1 ;  /* 0x00000001ff007424 */ /* 0x000fc600078e00ff */
[----:B------:R-:W-:Y:S01]  /*02e0*/  FADD R11, R11, R10 ;  /* 0x0000000a0b0b7221 */ /* 0x000fe20000000000 */
[----:B------:R-:W-:Y:S01]  /*02f0*/  @P0 FFMA R11, R3, R12, +INF ;  /* 0x7f800000030b0423 */ /* 0x000fe2000000000c */
[----:B------:R1:W-:Y:S04]  /*0300*/  STL [R1+0x21c], R0 ;  /* 0x00021c0001007387 */ /* 0x0003e80000100800 */
[----:B------:R1:W-:Y:S01]  /*0310*/  STL [R1+0x220], R0 ;  /* 0x0002200001007387 */ /* 0x0003e20000100800 */
[----:B------:R-:W0:Y:S02]  /*0320*/  F2I.FLOOR.NTZ R11, R11 ;  /* 0x0000000b000b7305 */ /* 0x000e240000207100 */
[----:B0-----:R-:W-:Y:S01]  /*0330*/  ISETP.GE.AND P0, PT, R11, RZ, PT ;  /* 0x000000ff0b00720c */ /* 0x001fe20003f06270 */
[C---:B--2---:R-:W-:Y:S01]  /*0340*/  FADD R22, R4.reuse, -0.20000000298023223877 ;  /* 0xbe4ccccd04167421 */ /* 0x044fe20000000000 */
[----:B------:R-:W-:Y:S01]  /*0350*/  FADD R20, R4, 0.20000000298023223877 ;  /* 0x3e4ccccd04147421 */ /* 0x000fe20000000000 */
[C---:B---3--:R-:W-:Y:S01]  /*0360*/  FADD R18, R6.reuse, -0.20000000298023223877 ;  /* 0xbe4ccccd06127421 */ /* 0x048fe20000000000 */
[----:B------:R-:W-:-:S02]  /*0370*/  FADD R16, R6, 0.20000000298023223877 ;  /* 0x3e4ccccd06107421 */ /* 0x000fc40000000000 */
[----:B------:R1:W-:Y:S01]  /*0380*/  STL [R1], R22 ;  /* 0x0000001601007387 */ /* 0x0003e20000100800 */
[C---:B----4-:R-:W-:Y:S01]  /*0390*/  FADD R14, R8.reuse, -0.20000000298023223877 ;  /* 0xbe4ccccd080e7421 */ /* 0x050fe20000000000 */
[----:B------:R-:W-:Y:S02]  /*03a0*/  FADD R12, R8, 0.20000000298023223877 ;  /* 0x3e4ccccd080c7421 */ /* 0x000fe40000000000 */
[----:B------:R1:W-:Y:S04]  /*03b0*/  STL [R1+0xc], R20 ;  /* 0x00000c1401007387 */ /* 0x0003e80000100800 */
[----:B------:R1:W-:Y:S04]  /*03c0*/  STL [R1+0x4], R18 ;  /* 0x0000041201007387 */ /* 0x0003e80000100800 */
[----:B------:R1:W-:Y:S04]  /*03d0*/  STL [R1+0x10], R16 ;  /* 0x0000101001007387 */ /* 0x0003e80000100800 */
[----:B------:R1:W-:Y:S04]  /*03e0*/  STL [R1+0x8], R14 ;  /* 0x0000080e01007387 */ /* 0x0003e80000100800 */
[----:B------:R1:W-:Y:S01]  /*03f0*/  STL [R1+0x14], R12 ;  /* 0x0000140c01007387 */ /* 0x0003e20000100800 */
[----:B------:R-:W-:Y:S05]  /*0400*/  @!P0 BRA `(.L_x_1) ;  /* 0x0000000800448947 */ /* 0x000fea0003800000 */
[----:B------:R-:W-:Y:S01]  /*0410*/  IMAD R19, R21, 0x1ff, R2 ;  /* 0x000001ff15137824 */ /* 0x000fe200078e0202 */
[----:B------:R-:W-:Y:S01]  /*0420*/  MOV R10, 0x1 ;  /* 0x00000001000a7802 */ /* 0x000fe20000000f00 */
[----:B------:R-:W-:Y:S01]  /*0430*/  VIADD R17, R1, 0x18 ;  /* 0x0000001801117836 */ /* 0x000fe20000000000 */
[----:B------:R-:W-:Y:S01]  /*0440*/  MOV R32, 0x1 ;  /* 0x0000000100207802 */ /* 0x000fe20000000f00 */
[----:B------:R-:W-:Y:S02]  /*0450*/  IMAD.MOV.U32 R34, RZ, RZ, RZ ;  /* 0x000000ffff227224 */ /* 0x000fe400078e00ff */
[----:B------:R-:W-:Y:S02]  /*0460*/  IMAD.MOV.U32 R8, RZ, RZ, 0x1 ;  /* 0x00000001ff087424 */ /* 0x000fe400078e00ff */
[----:B------:R-:W-:Y:S02]  /*0470*/  IMAD.MOV.U32 R6, RZ, RZ, 0x1 ;  /* 0x00000001ff067424 */ /* 0x000fe400078e00ff */
[----:B------:R-:W-:-:S07]  /*0480*/  IMAD.MOV.U32 R9, RZ, RZ, RZ ;  /* 0x000000ffff097224 */ /* 0x000fce00078e00ff */
.L_x_17:
[----:B------:R-:W-:Y:S01]  /*0490*/  ISETP.NE.AND P0, PT, R32, RZ, PT ;  /* 0x000000ff2000720c */ /* 0x000fe20003f05270 */
[----:B------:R-:W-:Y:S01]  /*04a0*/  BSSY.RECONVERGENT B1, `(.L_x_2) ;  /* 0x0000083000017945 */ /* 0x000fe20003800200 */
[----:B-1----:R-:W-:-:S11]  /*04b0*/  IMAD.MOV.U32 R0, RZ, RZ, RZ ;  /* 0x000000ffff007224 */ /* 0x002fd600078e00ff */
[----:B------:R-:W-:Y:S05]  /*04c0*/  @!P0 BRA `(.L_x_3) ;  /* 0x0000000800008947 */ /* 0x000fea0003800000 */
[----:B------:R-:W-:-:S05]  /*04d0*/  IMAD.HI.U32 R0, R34, -0x55555555, RZ ;  /* 0xaaaaaaab22007827 */ /* 0x000fca00078e00ff */
[----:B------:R-:W-:-:S05]  /*04e0*/  SHF.R.U32.HI R3, RZ, 0x1, R0 ;  /* 0x00000001ff037819 */ /* 0x000fca0000011600 */
[----:B------:R-:W-:-:S05]  /*04f0*/  IMAD R0, R3, -0x3, R34 ;  /* 0xfffffffd03007824 */ /* 0x000fca00078e0222 */
[----:B------:R-:W-:-:S05]  /*0500*/  LEA R0, R0, R1, 0x2 ;  /* 0x0000000100007211 */ /* 0x000fca00078e10ff */
[----:B------:R0:W5:Y:S04]  /*0510*/  LDL R30, [R0+0xc] ;  /* 0x00000c00001e7983 */ /* 0x0001680000100800 */
[----:B------:R0:W5:Y:S01]  /*0520*/  LDL R28, [R0] ;  /* 0x00000000001c7983 */ /* 0x0001620000100800 */
[----:B------:R-:W-:Y:S01]  /*0530*/  BSSY.RECONVERGENT B0, `(.L_x_4) ;  /* 0x0000078000007945 */ /* 0x000fe20003800200 */
[----:B------:R-:W-:-:S07]  /*0540*/  IMAD.MOV.U32 R15, RZ, RZ, RZ ;  /* 0x000000ffff0f7224 */ /* 0x000fce00078e00ff */
.L_x_16:
[----:B------:R-:W-:Y:S01]  /*0550*/  ISETP.NE.AND P4, PT, R6, RZ, PT ;  /* 0x000000ff0600720c */ /* 0x000fe20003f85270 */
[----:B0-----:R-:W0:Y:S08]  /*0560*/  LDC R0, c[0x0][0x380] ;  /* 0x0000e000ff007b82 */ /* 0x001e300000000800 */
[----:B------:R-:W1:Y:S04]  /*0570*/  LDC.64 R4, c[0x0][0x388] ;  /* 0x0000e200ff047b82 */ /* 0x000e680000000a00 */
[----:B------:R-:W2:Y:S01]  /*0580*/  @P4 LDL R24, [R1+0x218] ;  /* 0x0002180001184983 */ /* 0x000ea20000100800 */
[----:B------:R-:W-:-:S04]  /*0590*/  IMAD.HI.U32 R2, R34, -0x55555555, RZ ;  /* 0xaaaaaaab22027827 */ /* 0x000fc800078e00ff */
[----:B--2---:R-:W-:-:S05]  /*05a0*/  @P4 IMAD R6, R24, 0x4, R17 ;  /* 0x0000000418064824 */ /* 0x004fca00078e0211 */
[----:B------:R-:W0:Y:S01]  /*05b0*/  @P4 LDL R7, [R6] ;  /* 0x0000000006074983 */ /* 0x000e220000100800 */
[----:B------:R-:W-:-:S05]  /*05c0*/  SHF.R.U32.HI R3, RZ, 0x1, R2 ;  /* 0x00000001ff037819 */ /* 0x000fca0000011602 */
[----:B------:R-:W-:-:S04]  /*05d0*/  IMAD R3, R3, -0x3, R34 ;  /* 0xfffffffd03037824 */ /* 0x000fc800078e0222 */
[----:B0-----:R-:W-:-:S04]  /*05e0*/  IMAD R3, R3, R0, R7 ;  /* 0x0000000003037224 */ /* 0x001fc800078e0207 */
[----:B-1----:R-:W-:-:S05]  /*05f0*/  IMAD.WIDE.U32 R2, R3, 0x4, R4 ;  /* 0x0000000403027825 */ /* 0x002fca00078e0004 */
[----:B------:R-:W2:Y:S01]  /*0600*/  LDG.E R13, desc[UR4][R2.64] ;  /* 0x00000004020d7981 */ /* 0x000ea2000c1e1900 */
[----:B------:R-:W-:Y:S01]  /*0610*/  @P4 IADD3 R24, PT, PT, R24, 0x1, RZ ;  /* 0x0000000118184810 */ /* 0x000fe20007ffe0ff */
[----:B------:R-:W-:Y:S01]  /*0620*/  BSSY.RECONVERGENT B3, `(.L_x_5) ;  /* 0x000001f000037945 */ /* 0x000fe20003800200 */
[----:B------:R-:W-:Y:S02]  /*0630*/  IMAD.MOV.U32 R6, RZ, RZ, RZ ;  /* 0x000000ffff067224 */ /* 0x000fe400078e00ff */
[----:B------:R-:W-:Y:S01]  /*0640*/  @P4 LOP3.LUT R24, R24, 0x7f, RZ, 0xc0, !PT ;  /* 0x0000007f18184812 */ /* 0x000fe200078ec0ff */
[----:B------:R-:W-:-:S04]  /*0650*/  @P4 VIADD R6, R10, 0xffffffff ;  /* 0xffffffff0a064836 */ /* 0x000fc80000000000 */
[----:B------:R0:W-:Y:S01]  /*0660*/  @P4 STL [R1+0x218], R24 ;  /* 0x0002181801004387 */ /* 0x0001e20000100800 */
[----:B--2--5:R-:W-:-:S04]  /*0670*/  FSETP.GE.AND P0, PT, R13, R28, PT ;  /* 0x0000001c0d00720b */ /* 0x024fc80003f06000 */
[----:B------:R-:W-:-:S13]  /*0680*/  FSETP.LE.AND P0, PT, R13, R30, P0 ;  /* 0x0000001e0d00720b */ /* 0x000fda0000703000 */
[----:B0-----:R-:W-:Y:S05]  /*0690*/  @!P0 BRA `(.L_x_6) ;  /* 0x00000000005c8947 */ /* 0x001fea0003800000 */
[C---:B------:R-:W-:Y:S01]  /*06a0*/  IADD3 R25, PT, PT, R7.reuse, R0, RZ ;  /* 0x0000000007197210 */ /* 0x040fe20007ffe0ff */
[----:B------:R-:W-:-:S04]  /*06b0*/  IMAD.WIDE.U32 R26, R7, 0x4, R4 ;  /* 0x00000004071a7825 */ /* 0x000fc800078e0004 */
[C---:B------:R-:W-:Y:S02]  /*06c0*/  IMAD.IADD R23, R25.reuse, 0x1, R0 ;  /* 0x0000000119177824 */ /* 0x040fe400078e0200 */
[--C-:B------:R-:W-:Y:S01]  /*06d0*/  IMAD.WIDE.U32 R24, R25, 0x4, R4.reuse ;  /* 0x0000000419187825 */ /* 0x100fe200078e0004 */
[----:B------:R-:W2:Y:S03]  /*06e0*/  LDG.E R27, desc[UR4][R26.64] ;  /* 0x000000041a1b7981 */ /* 0x000ea6000c1e1900 */
[----:B------:R-:W-:Y:S02]  /*06f0*/  IMAD.WIDE.U32 R4, R23, 0x4, R4 ;  /* 0x0000000417047825 */ /* 0x000fe400078e0004 */
[----:B------:R-:W3:Y:S04]  /*0700*/  LDG.E R25, desc[UR4][R24.64] ;  /* 0x0000000418197981 */ /* 0x000ee8000c1e1900 */
[----:B------:R-:W4:Y:S01]  /*0710*/  LDG.E R5, desc[UR4][R4.64] ;  /* 0x0000000404057981 */ /* 0x000f22000c1e1900 */
[----:B--2---:R-:W-:-:S02]  /*0720*/  FSETP.GE.AND P1, PT, R27, R22, PT ;  /* 0x000000161b00720b */ /* 0x004fc40003f26000 */
[----:B---3--:R-:W-:Y:S02]  /*0730*/  FSETP.GE.AND P3, PT, R25, R18, PT ;  /* 0x000000121900720b */ /* 0x008fe40003f66000 */
[----:B----4-:R-:W-:Y:S02]  /*0740*/  FSETP.GE.AND P2, PT, R5, R14, PT ;  /* 0x0000000e0500720b */ /* 0x010fe40003f46000 */
[----:B------:R-:W-:Y:S02]  /*0750*/  FSETP.LE.AND P1, PT, R27, R20, P1 ;  /* 0x000000141b00720b */ /* 0x000fe40000f23000 */
[----:B------:R-:W-:Y:S02]  /*0760*/  FSETP.LE.AND P3, PT, R25, R16, P3 ;  /* 0x000000101900720b */ /* 0x000fe40001f63000 */
[----:B------:R-:W-:-:S04]  /*0770*/  FSETP.LE.AND P2, PT, R5, R12, P2 ;  /* 0x0000000c0500720b */ /* 0x000fc80001743000 */
[----:B------:R-:W-:-:S04]  /*0780*/  PLOP3.LUT P1, PT, P2, P3, P1, 0x80, 0x0 ;  /* 0x000000000000781c */ /* 0x000fc80001727010 */
[----:B------:R-:W-:-:S13]  /*0790*/  ISETP.GT.U32.OR P1, PT, R9, 0x1ff, !P1 ;  /* 0x000001ff0900780c */ /* 0x000fda0004f24470 */
[----:B------:R-:W-:Y:S05]  /*07a0*/  @P1 BRA `(.L_x_6) ;  /* 0x0000000000181947 */ /* 0x000fea0003800000 */
[----:B------:R-:W0:Y:S02]  /*07b0*/  LDC.64 R4, c[0x0][0x398] ;  /* 0x0000e600ff047b82 */ /* 0x000e240000000a00 */
[----:B0-----:R-:W-:-:S05]  /*07c0*/  IMAD.WIDE.U32 R4, R19, 0x4, R4 ;  /* 0x0000000413047825 */ /* 0x001fca00078e0004 */
[----:B------:R0:W-:Y:S04]  /*07d0*/  STG.E desc[UR4][R4.64], R7 ;  /* 0x0000000704007986 */ /* 0x0001e8000c101904 */
[----:B------:R0:W5:Y:S01]  /*07e0*/  LDG.E R13, desc[UR4][R2.64] ;  /* 0x00000004020d7981 */ /* 0x000162000c1e1900 */
[----:B------:R-:W-:Y:S01]  /*07f0*/  VIADD R9, R9, 0x1 ;  /* 0x0000000109097836 */ /* 0x000fe20000000000 */
[----:B------:R-:W-:-:S07]  /*0800*/  IADD3 R19, PT, PT, R19, 0x1, RZ ;  /* 0x0000000113137810 */ /* 0x000fce0007ffe0ff */
.L_x_6:
[----:B------:R-:W-:Y:S05]  /*0810*/  BSYNC.RECONVERGENT B3 ;  /* 0x0000000000037941 */ /* 0x000fea0003800200 */
.L_x_5:
[----:B------:R-:W-:Y:S01]  /*0820*/  IMAD.MOV.U32 R24, RZ, RZ, 0x1 ;  /* 0x00000001ff187424 */ /* 0x000fe200078e00ff */
[----:B-----5:R-:W-:Y:S01]  /*0830*/  FSETP.GEU.AND P1, PT, R13, R28, PT ;  /* 0x0000001c0d00720b */ /* 0x020fe20003f2e000 */
[----:B------:R1:W-:Y:S01]  /*0840*/  @P4 STL [R1+0x220], R6 ;  /* 0x0002200601004387 */ /* 0x0003e20000100800 */
[----:B------:R-:W-:Y:S01]  /*0850*/  BSSY.RECONVERGENT B4, `(.L_x_7) ;  /* 0x0000042000047945 */ /* 0x000fe20003800200 */
[----:B------:R-:W-:Y:S01]  /*0860*/  @P4 IMAD.MOV.U32 R10, RZ, RZ, R6 ;  /* 0x000000ffff0a4224 */ /* 0x000fe200078e0006 */
[----:B0-----:R-:W-:Y:S02]  /*0870*/  SEL R5, R24, 0x2, P1 ;  /* 0x0000000218057807 */ /* 0x001fe40000800000 */
[----:B------:R-:W-:Y:S02]  /*0880*/  SEL R2, RZ, 0x1, P1 ;  /* 0x00000001ff027807 */ /* 0x000fe40000800000 */
[----:B------:R-:W-:-:S04]  /*0890*/  SEL R5, R5, 0x2, !P0 ;  /* 0x0000000205057807 */ /* 0x000fc80004000000 */
[----:B------:R-:W-:-:S13]  /*08a0*/  ISETP.GT.U32.AND P0, PT, R5, R2, PT ;  /* 0x000000020500720c */ /* 0x000fda0003f04070 */
[----:B-1----:R-:W-:Y:S05]  /*08b0*/  @!P0 BRA `(.L_x_8) ;  /* 0x0000000000ec8947 */ /* 0x002fea0003800000 */
[----:B------:R-:W-:Y:S02]  /*08c0*/  LEA R6, R7, 0x1, 0x1 ;  /* 0x0000000107067811 */ /* 0x000fe400078e08ff */
[----:B------:R-:W-:Y:S02]  /*08d0*/  ISETP.GT.U32.AND P0, PT, R10, 0x7f, PT ;  /* 0x0000007f0a00780c */ /* 0x000fe40003f04070 */
[----:B------:R-:W-:-:S04]  /*08e0*/  IADD3 R23, PT, PT, R2, R6, RZ ;  /* 0x0000000602177210 */ /* 0x000fc80007ffe0ff */
[----:B------:R-:W-:-:S13]  /*08f0*/  ISETP.GE.U32.OR P0, PT, R23, R0, P0 ;  /* 0x000000001700720c */ /* 0x000fda0000706470 */
[----:B------:R-:W-:-:S05]  /*0900*/  @!P0 IMAD R13, R8, 0x4, R17 ;  /* 0x00000004080d8824 */ /* 0x000fca00078e0211 */
[----:B------:R0:W-:Y:S04]  /*0910*/  @!P0 STL [R13], R23 ;  /* 0x000000170d008387 */ /* 0x0001e80000100800 */
[----:B------:R-:W2:Y:S04]  /*0920*/  @!P0 LDL R3, [R1+0x21c] ;  /* 0x00021c0001038983 */ /* 0x000ea80000100800 */
[----:B------:R-:W3:Y:S01]  /*0930*/  @!P0 LDL R4, [R1+0x220] ;  /* 0x0002200001048983 */ /* 0x000ee20000100800 */
[----:B------:R-:W-:Y:S01]  /*0940*/  BSSY.RECONVERGENT B3, `(.L_x_9) ;  /* 0x000002e000037945 */ /* 0x000fe20003800200 */
[----:B--2---:R-:W-:Y:S01]  /*0950*/  @!P0 VIADD R3, R3, 0x1 ;  /* 0x0000000103038836 */ /* 0x004fe20000000000 */
[----:B---3--:R-:W-:Y:S01]  /*0960*/  @!P0 IADD3 R10, PT, PT, R4, 0x1, RZ ;  /* 0x00000001040a8810 */ /* 0x008fe20007ffe0ff */
[----:B------:R-:W-:-:S03]  /*0970*/  IMAD.IADD R4, R5, 0x1, -R2 ;  /* 0x0000000105047824 */ /* 0x000fc600078e0a02 */
[----:B------:R-:W-:Y:S02]  /*0980*/  @!P0 LOP3.LUT R8, R3, 0x7f, RZ, 0xc0, !PT ;  /* 0x0000007f03088812 */ /* 0x000fe400078ec0ff */
[----:B------:R-:W-:Y:S01]  /*0990*/  SEL R3, R24, 0x2, P1 ;  /* 0x0000000218037807 */ /* 0x000fe20000800000 */
[----:B------:R0:W-:Y:S04]  /*09a0*/  @!P0 STL [R1+0x220], R10 ;  /* 0x0002200a01008387 */ /* 0x0001e80000100800 */
[----:B------:R0:W-:Y:S01]  /*09b0*/  @!P0 STL [R1+0x21c], R8 ;  /* 0x00021c0801008387 */ /* 0x0001e20000100800 */
[----:B------:R-:W-:-:S13]  /*09c0*/  ISETP.NE.AND P0, PT, R4, 0x1, PT ;  /* 0x000000010400780c */ /* 0x000fda0003f05270 */
[----:B0-----:R-:W-:Y:S05]  /*09d0*/  @!P0 BRA `(.L_x_10) ;  /* 0x0000000000908947 */ /* 0x001fea0003800000 */
[----:B------:R-:W-:Y:S01]  /*09e0*/  IMAD.IADD R13, R6, 0x1, R3 ;  /* 0x00000001060d7824 */ /* 0x000fe200078e0203 */
[----:B------:R-:W-:Y:S01]  /*09f0*/  ISETP.GT.U32.AND P0, PT, R10, 0x7f, PT ;  /* 0x0000007f0a00780c */ /* 0x000fe20003f04070 */
[----:B------:R-:W-:Y:S01]  /*0a00*/  BSSY.RECONVERGENT B5, `(.L_x_11) ;  /* 0x000000e000057945 */ /* 0x000fe20003800200 */
[----:B------:R-:W-:Y:S01]  /*0a10*/  HFMA2 R3, -RZ, RZ, 0, 1.1920928955078125e-07 ;  /* 0x00000002ff037431 */ /* 0x000fe200000001ff */
[----:B------:R-:W-:Y:S02]  /*0a20*/  ISETP.NE.AND P2, PT, R4, 0x2, PT ;  /* 0x000000020400780c */ /* 0x000fe40003f45270 */
[----:B------:R-:W-:-:S13]  /*0a30*/  ISETP.GE.U32.OR P0, PT, R13, R0, P0 ;  /* 0x000000000d00720c */ /* 0x000fda0000706470 */
[----:B------:R-:W-:Y:S05]  /*0a40*/  @P0 BRA `(.L_x_12) ;  /* 0x0000000000240947 */ /* 0x000fea0003800000 */
[----:B------:R-:W-:-:S05]  /*0a50*/  IMAD R4, R8, 0x4, R17 ;  /* 0x0000000408047824 */ /* 0x000fca00078e0211 */
[----:B------:R0:W-:Y:S04]  /*0a60*/  STL [R4], R13 ;  /* 0x0000000d04007387 */ /* 0x0001e80000100800 */
[----:B------:R-:W2:Y:S04]  /*0a70*/  LDL R8, [R1+0x21c] ;  /* 0x00021c0001087983 */ /* 0x000ea80000100800 */
[----:B------:R-:W3:Y:S01]  /*0a80*/  LDL R10, [R1+0x220] ;  /* 0x00022000010a7983 */ /* 0x000ee20000100800 */
[----:B--2---:R-:W-:Y:S01]  /*0a90*/  VIADD R8, R8, 0x1 ;  /* 0x0000000108087836 */ /* 0x004fe20000000000 */
[----:B---3--:R-:W-:-:S04]  /*0aa0*/  IADD3 R10, PT, PT, R10, 0x1, RZ ;  /* 0x000000010a0a7810 */ /* 0x008fc80007ffe0ff */
[----:B------:R-:W-:Y:S01]  /*0ab0*/  LOP3.LUT R8, R8, 0x7f, RZ, 0xc0, !PT ;  /* 0x0000007f08087812 */ /* 0x000fe200078ec0ff */
[----:B------:R0:W-:Y:S04]  /*0ac0*/  STL [R1+0x220], R10 ;  /* 0x0002200a01007387 */ /* 0x0001e80000100800 */
[----:B------:R0:W-:Y:S02]  /*0ad0*/  STL [R1+0x21c], R8 ;  /* 0x00021c0801007387 */ /* 0x0001e40000100800 */
.L_x_12:
[----:B------:R-:W-:Y:S05]  /*0ae0*/  BSYNC.RECONVERGENT B5 ;  /* 0x0000000000057941 */ /* 0x000fea0003800200 */
.L_x_11:
[----:B------:R-:W-:Y:S01]  /*0af0*/  SEL R3, R3, 0x3, P1 ;  /* 0x0000000303037807 */ /* 0x000fe20000800000 */
[----:B------:R-:W-:Y:S06]  /*0b00*/  @!P2 BRA `(.L_x_10) ;  /* 0x000000000044a947 */ /* 0x000fec0003800000 */
[----:B0-----:R-:W-:Y:S01]  /*0b10*/  IMAD.IADD R13, R6, 0x1, R3 ;  /* 0x00000001060d7824 */ /* 0x001fe200078e0203 */
[----:B------:R-:W-:Y:S01]  /*0b20*/  ISETP.GT.U32.AND P0, PT, R10, 0x7f, PT ;  /* 0x0000007f0a00780c */ /* 0x000fe20003f04070 */
[----:B------:R-:W-:Y:S01]  /*0b30*/  BSSY.RECONVERGENT B5, `(.L_x_13) ;  /* 0x000000d000057945 */ /* 0x000fe20003800200 */
[----:B------:R-:W-:Y:S02]  /*0b40*/  IMAD.MOV.U32 R3, RZ, RZ, 0x4 ;  /* 0x00000004ff037424 */ /* 0x000fe400078e00ff */
[----:B------:R-:W-:-:S13]  /*0b50*/  ISETP.GE.U32.OR P0, PT, R13, R0, P0 ;  /* 0x000000000d00720c */ /* 0x000fda0000706470 */
[----:B------:R-:W-:Y:S05]  /*0b60*/  @P0 BRA `(.L_x_14) ;  /* 0x0000000000240947 */ /* 0x000fea0003800000 */
[----:B------:R-:W-:-:S05]  /*0b70*/  LEA R0, R8, R17, 0x2 ;  /* 0x0000001108007211 */ /* 0x000fca00078e10ff */
[----:B------:R0:W-:Y:S04]  /*0b80*/  STL [R0], R13 ;  /* 0x0000000d00007387 */ /* 0x0001e80000100800 */
[----:B------:R-:W2:Y:S04]  /*0b90*/  LDL R8, [R1+0x21c] ;  /* 0x00021c0001087983 */ /* 0x000ea80000100800 */
[----:B------:R-:W3:Y:S01]  /*0ba0*/  LDL R10, [R1+0x220] ;  /* 0x00022000010a7983 */ /* 0x000ee20000100800 */
[----:B--2---:R-:W-:Y:S02]  /*0bb0*/  VIADD R8, R8, 0x1 ;  /* 0x0000000108087836 */ /* 0x004fe40000000000 */
[----:B---3--:R-:W-:-:S03]  /*0bc0*/  VIADD R10, R10, 0x1 ;  /* 0x000000010a0a7836 */ /* 0x008fc60000000000 */
[----:B------:R-:W-:Y:S02]  /*0bd0*/  LOP3.LUT R8, R8, 0x7f, RZ, 0xc0, !PT ;  /* 0x0000007f08087812 */ /* 0x000fe400078ec0ff */
[----:B------:R0:W-:Y:S04]  /*0be0*/  STL [R1+0x220], R10 ;  /* 0x0002200a01007387 */ /* 0x0001e80000100800 */
[----:B------:R0:W-:Y:S02]  /*0bf0*/  STL [R1+0x21c], R8 ;  /* 0x00021c0801007387 */ /* 0x0001e40000100800 */
.L_x_14:
[----:B------:R-:W-:Y:S05]  /*0c00*/  BSYNC.RECONVERGENT B5 ;  /* 0x0000000000057941 */ /* 0x000fea0003800200 */
.L_x_13:
[----:B------:R-:W-:-:S07]  /*0c10*/  SEL R3, R3, 0x3, !P1 ;  /* 0x0000000303037807 */ /* 0x000fce0004800000 */
.L_x_10:
[----:B------:R-:W-:Y:S05]  /*0c20*/  BSYNC.RECONVERGENT B3 ;  /* 0x0000000000037941 */ /* 0x000fea0003800200 */
.L_x_9:
[----:B------:R-:W-:-:S04]  /*0c30*/  IADD3 R2, PT, PT, R2, -R5, RZ ;  /* 0x8000000502027210 */ /* 0x000fc80007ffe0ff */
[----:B------:R-:W-:-:S13]  /*0c40*/  ISETP.GT.U32.AND P0, PT, R2, -0x4, PT ;  /* 0xfffffffc0200780c */ /* 0x000fda0003f04070 */
[----:B------:R-:W-:Y:S05]  /*0c50*/  @!P0 BRA `(.L_x_15) ;  /* 0x0000000000448947 */ /* 0x000fea0003800000 */
[----:B------:R-:W-:-:S07]  /*0c60*/  IMAD.MOV.U32 R6, RZ, RZ, R10 ;  /* 0x000000ffff067224 */ /* 0x000fce00078e000a */
.L_x_8:
[----:B------:R-:W-:Y:S05]  /*0c70*/  BSYNC.RECONVERGENT B4 ;  /* 0x0000000000047941 */ /* 0x000fea0003800200 */
.L_x_7:
[----:B------:R-:W-:-:S04]  /*0c80*/  IADD3 R15, PT, PT, R15, 0x1, RZ ;  /* 0x000000010f0f7810 */ /* 0x000fc80007ffe0ff */
[----:B------:R-:W-:-:S13]  /*0c90*/  ISETP.NE.AND P0, PT, R15, R32, PT ;  /* 0x000000200f00720c */ /* 0x000fda0003f05270 */
[----:B------:R-:W-:Y:S05]  /*0ca0*/  @P0 BRA `(.L_x_16) ;  /* 0xfffffff800280947 */ /* 0x000fea000383ffff */
[----:B------:R-:W-:Y:S05]  /*0cb0*/  BSYNC.RECONVERGENT B0 ;  /* 0x0000000000007941 */ /* 0x000fea0003800200 */
.L_x_4:
[----:B0-----:R-:W-:-:S07]  /*0cc0*/  IMAD.MOV.U32 R0, RZ, RZ, R6 ;  /* 0x000000ffff007224 */ /* 0x001fce00078e0006 */
.L_x_3:
[----:B------:R-:W-:Y:S05]  /*0cd0*/  BSYNC.RECONVERGENT B1 ;  /* 0x0000000000017941 */ /* 0x000fea0003800200 */
.L_x_2:
[C---:B------:R-:W-:Y:S01]  /*0ce0*/  ISETP.NE.AND P0, PT, R34.reuse, R11, PT ;  /* 0x0000000b2200720c */ /* 0x040fe20003f05270 */
[----:B------:R-:W-:Y:S01]  /*0cf0*/  IMAD.MOV.U32 R32, RZ, RZ, R0 ;  /* 0x000000ffff207224 */ /* 0x000fe200078e0000 */
[----:B------:R-:W-:-:S11]  /*0d00*/  IADD3 R34, PT, PT, R34, 0x1, RZ ;  /* 0x0000000122227810 */ /* 0x000fd60007ffe0ff */
[----:B------:R-:W-:Y:S05]  /*0d10*/  @P0 BRA `(.L_x_17) ;  /* 0xfffffff400dc0947 */ /* 0x000fea000383ffff */
.L_x_1:
[----:B------:R-:W-:Y:S05]  /*0d20*/  BSYNC.RECONVERGENT B2 ;  /* 0x0000000000027941 */ /* 0x000fea0003800200 */
.L_x_0:
[----:B------:R-:W0:Y:S02]  /*0d30*/  LDC.64 R2, c[0x0][0x398] ;  /* 0x0000e600ff027b82 */ /* 0x000e240000000a00 */
[----:B0-----:R-:W-:-:S05]  /*0d40*/  IMAD.WIDE.U32 R2, R21, 0x4, R2 ;  /* 0x0000000415027825 */ /* 0x001fca00078e0002 */
[----:B------:R-:W-:Y:S01]  /*0d50*/  STG.E desc[UR4][R2.64], R9 ;  /* 0x0000000902007986 */ /* 0x000fe2000c101904 */
[----:B------:R-:W-:Y:S05]  /*0d60*/  EXIT ;  /* 0x000000000000794d */ /* 0x000fea0003800000 */
.L_x_15:
[----:B-12---:R-:W1:Y:S01]  /*0d70*/  LDC R5, c[0x0][0x380] ;  /* 0x0000e000ff057b82 */ /* 0x006e620000000800 */
[----:B------:R-:W-:Y:S01]  /*0d80*/  ISETP.GT.U32.AND P0, PT, R10, 0x7f, PT ;  /* 0x0000007f0a00780c */ /* 0x000fe20003f04070 */
[----:B------:R-:W-:Y:S01]  /*0d90*/  BSSY.RECONVERGENT B0, `(.L_x_18) ;  /* 0x000000e000007945 */ /* 0x000fe20003800200 */
[----:B0-----:R-:W-:-:S05]  /*0da0*/  IADD3 R0, PT, PT, R6, R3, RZ ;  /* 0x0000000306007210 */ /* 0x001fca0007ffe0ff */
[C---:B------:R-:W-:Y:S01]  /*0db0*/  VIADD R2, R0.reuse, 0x1 ;  /* 0x0000000100027836 */ /* 0x040fe20000000000 */
[----:B-1----:R-:W-:-:S13]  /*0dc0*/  ISETP.GE.U32.OR P0, PT, R0, R5, P0 ;  /* 0x000000050000720c */ /* 0x002fda0000706470 */
[----:B------:R-:W-:Y:S05]  /*0dd0*/  @P0 BRA `(.L_x_19) ;  /* 0x0000000000240947 */ /* 0x000fea0003800000 */
[----:B------:R-:W-:-:S05]  /*0de0*/  LEA R7, R8, R17, 0x2 ;  /* 0x0000001108077211 */ /* 0x000fca00078e10ff */
        /* <DEDUP_REMOVED lines=8> */
.L_x_19:
[----:B------:R-:W-:Y:S05]  /*0e70*/  BSYNC.RECONVERGENT B0 ;  /* 0x0000000000007941 */ /* 0x000fea0003800200 */
.L_x_18:
[----:B------:R-:W-:Y:S01]  /*0e80*/  ISETP.GT.U32.AND P0, PT, R10, 0x7f, PT ;  /* 0x0000007f0a00780c */ /* 0x000fe20003f04070 */
[----:B------:R-:W-:Y:S01]  /*0e90*/  BSSY.RECONVERGENT B0, `(.L_x_20) ;  /* 0x000000d000007945 */ /* 0x000fe20003800200 */
[----:B------:R-:W-:Y:S02]  /*0ea0*/  VIADD R4, R0, 0x2 ;  /* 0x0000000200047836 */ /* 0x000fe40000000000 */
[----:B------:R-:W-:-:S13]  /*0eb0*/  ISETP.GE.U32.OR P0, PT, R2, R5, P0 ;  /* 0x000000050200720c */ /* 0x000fda0000706470 */
[----:B------:R-:W-:Y:S05]  /*0ec0*/  @P0 BRA `(.L_x_21) ;  /* 0x0000000000240947 */ /* 0x000fea0003800000 */
[----:B0-----:R-:W-:-:S05]  /*0ed0*/  LEA R7, R8, R17, 0x2 ;  /* 0x0000001108077211 */ /* 0x001fca00078e10ff */
        /* <DEDUP_REMOVED lines=8> */
.L_x_21:
[----:B------:R-:W-:Y:S05]  /*0f60*/  BSYNC.RECONVERGENT B0 ;  /* 0x0000000000007941 */ /* 0x000fea0003800200 */
.L_x_20:
[----:B------:R-:W-:Y:S01]  /*0f70*/  ISETP.GT.U32.AND P0, PT, R10, 0x7f, PT ;  /* 0x0000007f0a00780c */ /* 0x000fe20003f04070 */
[----:B------:R-:W-:Y:S01]  /*0f80*/  BSSY.RECONVERGENT B0, `(.L_x_22) ;  /* 0x000000d000007945 */ /* 0x000fe20003800200 */
[----:B0-----:R-:W-:Y:S02]  /*0f90*/  VIADD R0, R0, 0x3 ;  /* 0x0000000300007836 */ /* 0x001fe40000000000 */
[----:B------:R-:W-:-:S13]  /*0fa0*/  ISETP.GE.U32.OR P0, PT, R4, R5, P0 ;  /* 0x000000050400720c */ /* 0x000fda0000706470 */
[----:B------:R-:W-:Y:S05]  /*0fb0*/  @P0 BRA `(.L_x_23) ;  /* 0x0000000000240947 */ /* 0x000fea0003800000 */
[----:B-1----:R-:W-:-:S05]  /*0fc0*/  LEA R7, R8, R17, 0x2 ;  /* 0x0000001108077211 */ /* 0x002fca00078e10ff */
        /* <DEDUP_REMOVED lines=8> */
.L_x_23:
[----:B------:R-:W-:Y:S05]  /*1050*/  BSYNC.RECONVERGENT B0 ;  /* 0x0000000000007941 */ /* 0x000fea0003800200 */
.L_x_22:
[----:B------:R-:W-:Y:S01]  /*1060*/  ISETP.GT.U32.AND P0, PT, R10, 0x7f, PT ;  /* 0x0000007f0a00780c */ /* 0x000fe20003f04070 */
[----:B------:R-:W-:Y:S03]  /*1070*/  BSSY.RECONVERGENT B0, `(.L_x_24) ;  /* 0x000000c000007945 */ /* 0x000fe60003800200 */
[----:B------:R-:W-:-:S13]  /*1080*/  ISETP.GE.U32.OR P0, PT, R0, R5, P0 ;  /* 0x000000050000720c */ /* 0x000fda0000706470 */
[----:B------:R-:W-:Y:S05]  /*1090*/  @P0 BRA `(.L_x_25) ;  /* 0x0000000000240947 */ /* 0x000fea0003800000 */
[----:B------:R-:W-:-:S05]  /*10a0*/  IMAD R5, R8, 0x4, R17 ;  /* 0x0000000408057824 */ /* 0x000fca00078e0211 */
[----:B------:R2:W-:Y:S04]  /*10b0*/  STL [R5], R0 ;  /* 0x0000000005007387 */ /* 0x0005e80000100800 */
[----:B01----:R-:W3:Y:S04]  /*10c0*/  LDL R8, [R1+0x21c] ;  /* 0x00021c0001087983 */ /* 0x003ee80000100800 */
[----:B------:R-:W4:Y:S01]  /*10d0*/  LDL R10, [R1+0x220] ;  /* 0x00022000010a7983 */ /* 0x000f220000100800 */
[----:B---3--:R-:W-:Y:S01]  /*10e0*/  IADD3 R8, PT, PT, R8, 0x1, RZ ;  /* 0x0000000108087810 */ /* 0x008fe20007ffe0ff */
[----:B----4-:R-:W-:-:S03]  /*10f0*/  VIADD R10, R10, 0x1 ;  /* 0x000000010a0a7836 */ /* 0x010fc60000000000 */
[----:B------:R-:W-:Y:S02]  /*1100*/  LOP3.LUT R8, R8, 0x7f, RZ, 0xc0, !PT ;  /* 0x0000007f08087812 */ /* 0x000fe400078ec0ff */
[----:B------:R2:W-:Y:S04]  /*1110*/  STL [R1+0x220], R10 ;  /* 0x0002200a01007387 */ /* 0x0005e80000100800 */
[----:B------:R2:W-:Y:S02]  /*1120*/  STL [R1+0x21c], R8 ;  /* 0x00021c0801007387 */ /* 0x0005e40000100800 */
.L_x_25:
[----:B------:R-:W-:Y:S05]  /*1130*/  BSYNC.RECONVERGENT B0 ;  /* 0x0000000000007941 */ /* 0x000fea0003800200 */
.L_x_24:
[----:B------:R-:W-:Y:S01]  /*1140*/  IADD3 R3, PT, PT, R3, 0x4, RZ ;  /* 0x0000000403037810 */ /* 0x000fe20007ffe0ff */
[----:B------:R-:W-:Y:S06]  /*1150*/  BRA `(.L_x_15) ;  /* 0xfffffffc00047947 */ /* 0x000fec000383ffff */
.L_x_26:
[----:B------:R-:W-:-:S00]  /*1160*/  BRA `(.L_x_26) ;  /* 0xfffffffc00fc7947 */ /* 0x000fc0000383ffff */
[----:B------:R-:W-:-:S00]  /*1170*/  NOP ;  /* 0x0000000000007918 */ /* 0x000fc00000000000 */
        /* <DEDUP_REMOVED lines=8> */
.L_x_27:


//--------------------- .nv.shared.reserved.0     --------------------------
	.section	.nv.shared.reserved.0,"aw",@nobits
	.weak		__nv_reservedSMEM_offset_0_alias
	.size		__nv_reservedSMEM_offset_0_alias, 0, 64
	.other		__nv_reservedSMEM_offset_0_alias,@"STO_CUDA_RESERVED_SHARED STV_DEFAULT"
__nv_reservedSMEM_offset_0_alias:
	.zero		0
	.zero		64


//--------------------- .nv.constant0._Z20CUDASearchInTheKDBoxjPfPjS0_ --------------------------
	.section	.nv.constant0._Z20CUDASearchInTheKDBoxjPfPjS0_,"a",@progbits
	.sectionflags	@""
	.align	4
.nv.constant0._Z20CUDASearchInTheKDBoxjPfPjS0_:
	.zero		928


//--------------------- SYMBOLS --------------------------

	.type		.nv.reservedSmem.offset0,@object
	.size		.nv.reservedSmem.offset0,0x4
